//
// Generated by NVIDIA NVVM Compiler
//
// Compiler Build ID: CL-36424714
// Cuda compilation tools, release 13.0, V13.0.88
// Based on NVVM 20.0.0
//

.version 9.0
.target sm_100
.address_size 64

	// .globl	_Z6mem_bwPfS_S_

.visible .entry _Z6mem_bwPfS_S_(
	.param .u64 .ptr .align 1 _Z6mem_bwPfS_S__param_0,
	.param .u64 .ptr .align 1 _Z6mem_bwPfS_S__param_1,
	.param .u64 .ptr .align 1 _Z6mem_bwPfS_S__param_2
)
{
	.reg .pred 	%p<3>;
	.reg .b32 	%r<10>;
	.reg .b32 	%f<5>;
	.reg .b64 	%rd<8>;

	ld.param.u64 	%rd3, [_Z6mem_bwPfS_S__param_0];
	ld.param.u64 	%rd4, [_Z6mem_bwPfS_S__param_2];
	mov.u32 	%r6, %ctaid.x;
	mov.u32 	%r1, %ntid.x;
	mov.u32 	%r7, %tid.x;
	mad.lo.s32 	%r9, %r6, %r1, %r7;
	setp.gt.s32 	%p1, %r9, 2499999;
	@%p1 bra 	$L__BB0_3;
	mov.u32 	%r8, %nctaid.x;
	mul.lo.s32 	%r3, %r1, %r8;
	cvta.to.global.u64 	%rd1, %rd3;
	cvta.to.global.u64 	%rd2, %rd4;
$L__BB0_2:
	mul.wide.s32 	%rd5, %r9, 16;
	add.s64 	%rd6, %rd1, %rd5;
	ld.global.v4.f32 	{%f1, %f2, %f3, %f4}, [%rd6];
	add.s64 	%rd7, %rd2, %rd5;
	st.global.v4.f32 	[%rd7], {%f1, %f2, %f3, %f4};
	add.s32 	%r9, %r9, %r3;
	setp.lt.s32 	%p2, %r9, 2500000;
	@%p2 bra 	$L__BB0_2;
$L__BB0_3:
	ret;

}


// ===== COMPILED SASS (sm_100) =====

	.target	sm_100

	.elftype	@"ET_EXEC"


//--------------------- .note.nv.tkinfo           --------------------------
	.section	.note.nv.tkinfo,"",@"SHT_NOTE"
	.sectionflags	@"SHF_NOTE_NV_TKINFO"
	.tkinfo
        /*0018*/ 	.word	0x00000002
        /*0030*/ 	.string	""
        /*0030*/ 	.string	"ptxas"
        /*0030*/ 	.string	"Cuda compilation tools, release 13.0, V13.0.88"
        /*0030*/ 	.string	"Build cuda_13.0.r13.0/compiler.36424714_0"
        /*0030*/ 	.string	"-arch sm_100 -m 64 "



//--------------------- .note.nv.cuinfo           --------------------------
	.section	.note.nv.cuinfo,"",@"SHT_NOTE"
	.sectionflags	@"SHF_NOTE_NV_CUINFO"
        /*0018*/ 	.short	0x0002
        /*001a*/ 	.short	0x0064
        /*001c*/ 	.short	0x0082
	.zero		2


//--------------------- .nv.info                  --------------------------
	.section	.nv.info,"",@"SHT_CUDA_INFO"
	.align	4


	//----- nvinfo : EIATTR_REGCOUNT
	.align		4
        /*0000*/ 	.byte	0x04, 0x2f
        /*0002*/ 	.short	(.L_1 - .L_0)
	.align		4
.L_0:
        /*0004*/ 	.word	index@(_Z6mem_bwPfS_S_)
        /*0008*/ 	.word	0x00000012


	//----- nvinfo : EIATTR_FRAME_SIZE
	.align		4
.L_1:
        /*000c*/ 	.byte	0x04, 0x11
        /*000e*/ 	.short	(.L_3 - .L_2)
	.align		4
.L_2:
        /*0010*/ 	.word	index@(_Z6mem_bwPfS_S_)
        /*0014*/ 	.word	0x00000000


	//----- nvinfo : EIATTR_MIN_STACK_SIZE
	.align		4
.L_3:
        /*0018*/ 	.byte	0x04, 0x12
        /*001a*/ 	.short	(.L_5 - .L_4)
	.align		4
.L_4:
        /*001c*/ 	.word	index@(_Z6mem_bwPfS_S_)
        /*0020*/ 	.word	0x00000000
.L_5:


//--------------------- .nv.compat                --------------------------
	.section	.nv.compat,"",@"SHT_CUDA_COMPAT_INFO"
	.align	4
        /*0000*/ 	.byte	0x02, 0x09, 0x00, 0x00, 0x02, 0x02, 0x01, 0x00, 0x02, 0x05, 0x05, 0x00, 0x03, 0x07, 0x01, 0x01
        /*0010*/ 	.byte	0x02, 0x03, 0x00, 0x00, 0x02, 0x06, 0x01, 0x00, 0x04, 0x0b, 0x08, 0x00, 0x09, 0x00, 0x00, 0x00
        /*0020*/ 	.byte	0x00, 0x00, 0x00, 0x00


//--------------------- .nv.info._Z6mem_bwPfS_S_  --------------------------
	.section	.nv.info._Z6mem_bwPfS_S_,"",@"SHT_CUDA_INFO"
	.sectionflags	@""
	.align	4


	//----- nvinfo : EIATTR_CUDA_API_VERSION
	.align		4
        /*0000*/ 	.byte	0x04, 0x37
        /*0002*/ 	.short	(.L_7 - .L_6)
.L_6:
        /*0004*/ 	.word	0x00000082


	//----- nvinfo : EIATTR_KPARAM_INFO
	.align		4
.L_7:
        /*0008*/ 	.byte	0x04, 0x17
        /*000a*/ 	.short	(.L_9 - .L_8)
.L_8:
        /*000c*/ 	.word	0x00000000
        /*0010*/ 	.short	0x0002
        /*0012*/ 	.short	0x0010
        /*0014*/ 	.byte	0x00, 0xf5, 0x21, 0x00


	//----- nvinfo : EIATTR_KPARAM_INFO
	.align		4
.L_9:
        /*0018*/ 	.byte	0x04, 0x17
        /*001a*/ 	.short	(.L_11 - .L_10)
.L_10:
        /*001c*/ 	.word	0x00000000
        /*0020*/ 	.short	0x0001
        /*0022*/ 	.short	0x0008
        /*0024*/ 	.byte	0x00, 0xf5, 0x21, 0x00


	//----- nvinfo : EIATTR_KPARAM_INFO
	.align		4
.L_11:
        /*0028*/ 	.byte	0x04, 0x17
        /*002a*/ 	.short	(.L_13 - .L_12)
.L_12:
        /*002c*/ 	.word	0x00000000
        /*0030*/ 	.short	0x0000
        /*0032*/ 	.short	0x0000
        /*0034*/ 	.byte	0x00, 0xf5, 0x21, 0x00


	//----- nvinfo : EIATTR_SPARSE_MMA_MASK
	.align		4
.L_13:
        /*0038*/ 	.byte	0x03, 0x50
        /*003a*/ 	.short	0x0000


	//----- nvinfo : EIATTR_MAXREG_COUNT
	.align		4
        /*003c*/ 	.byte	0x03, 0x1b
        /*003e*/ 	.short	0x00ff


	//----- nvinfo : EIATTR_MERCURY_ISA_VERSION
	.align		4
        /*0040*/ 	.byte	0x03, 0x5f
        /*0042*/ 	.short	0x0101


	//----- nvinfo : EIATTR_VRC_CTA_INIT_COUNT
	.align		4
        /*0044*/ 	.byte	0x02, 0x4a
	.zero		1
	.zero		1


	//----- nvinfo : EIATTR_EXIT_INSTR_OFFSETS
	.align		4
        /*0048*/ 	.byte	0x04, 0x1c
        /*004a*/ 	.short	(.L_15 - .L_14)


	//   ....[0]....
.L_14:
        /*004c*/ 	.word	0x00000060


	//   ....[1]....
        /*0050*/ 	.word	0x00000130


	//----- nvinfo : EIATTR_CRS_STACK_SIZE
	.align		4
.L_15:
        /*0054*/ 	.byte	0x04, 0x1e
        /*0056*/ 	.short	(.L_17 - .L_16)
.L_16:
        /*0058*/ 	.word	0x00000000


	//----- nvinfo : EIATTR_CBANK_PARAM_SIZE
	.align		4
.L_17:
        /*005c*/ 	.byte	0x03, 0x19
        /*005e*/ 	.short	0x0018


	//----- nvinfo : EIATTR_PARAM_CBANK
	.align		4
        /*0060*/ 	.byte	0x04, 0x0a
        /*0062*/ 	.short	(.L_19 - .L_18)
	.align		4
.L_18:
        /*0064*/ 	.word	index@(.nv.constant0._Z6mem_bwPfS_S_)
        /*0068*/ 	.short	0x0380
        /*006a*/ 	.short	0x0018


	//----- nvinfo : EIATTR_SW_WAR
	.align		4
.L_19:
        /*006c*/ 	.byte	0x04, 0x36
        /*006e*/ 	.short	(.L_21 - .L_20)
.L_20:
        /*0070*/ 	.word	0x00000008
.L_21:


//--------------------- .nv.callgraph             --------------------------
	.section	.nv.callgraph,"",@"SHT_CUDA_CALLGRAPH"
	.align	4
	.sectionentsize	8
	.align		4
        /*0000*/ 	.word	0x00000000
	.align		4
        /*0004*/ 	.word	0xffffffff
	.align		4
        /*0008*/ 	.word	0x00000000
	.align		4
        /*000c*/ 	.word	0xfffffffe
	.align		4
        /*0010*/ 	.word	0x00000000
	.align		4
        /*0014*/ 	.word	0xfffffffd
	.align		4
        /*0018*/ 	.word	0x00000000
	.align		4
        /*001c*/ 	.word	0xfffffffc


//--------------------- .text._Z6mem_bwPfS_S_     --------------------------
	.section	.text._Z6mem_bwPfS_S_,"ax",@progbits
	.align	128
        .global         _Z6mem_bwPfS_S_
        .type           _Z6mem_bwPfS_S_,@function
        .size           _Z6mem_bwPfS_S_,(.L_x_2 - _Z6mem_bwPfS_S_)
        .other          _Z6mem_bwPfS_S_,@"STO_CUDA_ENTRY STV_DEFAULT"
_Z6mem_bwPfS_S_:
.text._Z6mem_bwPfS_S_:
[----:B------:R-:W-:Y:S01]  /*0000*/  LDC R1, c[0x0][0x37c] ;  /* 0x0000df00ff017b82 */ /* 0x000fe20000000800 */
[----:B------:R-:W0:Y:S07]  /*0010*/  S2R R0, SR_TID.X ;  /* 0x0000000000007919 */ /* 0x000e2e0000002100 */
[----:B------:R-:W0:Y:S08]  /*0020*/  S2UR UR4, SR_CTAID.X ;  /* 0x00000000000479c3 */ /* 0x000e300000002500 */
[----:B------:R-:W0:Y:S02]  /*0030*/  LDC R11, c[0x0][0x360] ;  /* 0x0000d800ff0b7b82 */ /* 0x000e240000000800 */
[----:B0-----:R-:W-:-:S05]  /*0040*/  IMAD R0, R11, UR4, R0 ;  /* 0x000000040b007c24 */ /* 0x001fca000f8e0200 */
[----:B------:R-:W-:-:S13]  /*0050*/  ISETP.GT.AND P0, PT, R0, 0x26259f, PT ;  /* 0x0026259f0000780c */ /* 0x000fda0003f04270 */
[----:B------:R-:W-:Y:S05]  /*0060*/  @P0 EXIT ;  /* 0x000000000000094d */ /* 0x000fea0003800000 */
[----:B------:R-:W0:Y:S01]  /*0070*/  LDC.64 R6, c[0x0][0x380] ;  /* 0x0000e000ff067b82 */ /* 0x000e220000000a00 */
[----:B------:R-:W1:Y:S01]  /*0080*/  LDCU UR4, c[0x0][0x370] ;  /* 0x00006e00ff0477ac */ /* 0x000e620008000800 */
[----:B------:R-:W2:Y:S06]  /*0090*/  LDCU.64 UR6, c[0x0][0x358] ;  /* 0x00006b00ff0677ac */ /* 0x000eac0008000a00 */
[----:B------:R-:W3:Y:S01]  /*00a0*/  LDC.64 R8, c[0x0][0x390] ;  /* 0x0000e400ff087b82 */ /* 0x000ee20000000a00 */
[----:B-1----:R-:W-:-:S07]  /*00b0*/  IMAD R11, R11, UR4, RZ ;  /* 0x000000040b0b7c24 */ /* 0x002fce000f8e02ff */
.L_x_0:
[----:B0-----:R-:W-:-:S05]  /*00c0*/  IMAD.WIDE R2, R0, 0x10, R6 ;  /* 0x0000001000027825 */ /* 0x001fca00078e0206 */
[----:B-12---:R-:W2:Y:S01]  /*00d0*/  LDG.E.128 R12, desc[UR6][R2.64] ;  /* 0x00000006020c7981 */ /* 0x006ea2000c1e1d00 */
[----:B---3--:R-:W-:Y:S01]  /*00e0*/  IMAD.WIDE R4, R0, 0x10, R8 ;  /* 0x0000001000047825 */ /* 0x008fe200078e0208 */
[----:B------:R-:W-:-:S04]  /*00f0*/  IADD3 R0, PT, PT, R11, R0, RZ ;  /* 0x000000000b007210 */ /* 0x000fc80007ffe0ff */
[----:B------:R-:W-:Y:S01]  /*0100*/  ISETP.GE.AND P0, PT, R0, 0x2625a0, PT ;  /* 0x002625a00000780c */ /* 0x000fe20003f06270 */
[----:B--2---:R1:W-:-:S12]  /*0110*/  STG.E.128 desc[UR6][R4.64], R12 ;  /* 0x0000000c04007986 */ /* 0x0043d8000c101d06 */
[----:B------:R-:W-:Y:S05]  /*0120*/  @!P0 BRA `(.L_x_0) ;  /* 0xfffffffc00e48947 */ /* 0x000fea000383ffff */
[----:B------:R-:W-:Y:S05]  /*0130*/  EXIT ;  /* 0x000000000000794d */ /* 0x000fea0003800000 */
.L_x_1:
[----:B------:R-:W-:-:S00]  /*0140*/  BRA `(.L_x_1) ;  /* 0xfffffffc00fc7947 */ /* 0x000fc0000383ffff */
[----:B------:R-:W-:-:S00]  /*0150*/  NOP ;  /* 0x0000000000007918 */ /* 0x000fc00000000000 */
        /* <DEDUP_REMOVED lines=10> */
.L_x_2:


//--------------------- .nv.shared.reserved.0     --------------------------
	.section	.nv.shared.reserved.0,"aw",@nobits
	.weak		__nv_reservedSMEM_offset_0_alias
	.size		__nv_reservedSMEM_offset_0_alias, 0, 64
	.other		__nv_reservedSMEM_offset_0_alias,@"STO_CUDA_RESERVED_SHARED STV_DEFAULT"
__nv_reservedSMEM_offset_0_alias:
	.zero		0
	.zero		64


//--------------------- .nv.constant0._Z6mem_bwPfS_S_ --------------------------
	.section	.nv.constant0._Z6mem_bwPfS_S_,"a",@progbits
	.sectionflags	@""
	.align	4
.nv.constant0._Z6mem_bwPfS_S_:
	.zero		920


//--------------------- SYMBOLS --------------------------

	.type		.nv.reservedSmem.offset0,@object
	.size		.nv.reservedSmem.offset0,0x4
